	.headerflags	@"EF_CUDA_TEXMODE_UNIFIED EF_CUDA_64BIT_ADDRESS EF_CUDA_ACCELERATORS EF_CUDA_SM90 EF_CUDA_VIRTUAL_SM(EF_CUDA_SM90)"
	.elftype	@"ET_EXEC"


//--------------------- .nv.info                  --------------------------
	.section	.nv.info,"",@"SHT_CUDA_INFO"
	.align	4


	//----- nvinfo : EIATTR_REGCOUNT
	.align		4
        /*0000*/ 	.byte	0x04, 0x2f
        /*0002*/ 	.short	(.L_3 - .L_2)
	.align		4
.L_2:
        /*0004*/ 	.word	index@(triton_poi_fused__native_batch_norm_legit_no_training_cat_relu_1)
        /*0008*/ 	.word	0x00000020


	//----- nvinfo : EIATTR_MIN_STACK_SIZE
	.align		4
.L_3:
        /*000c*/ 	.byte	0x04, 0x12
        /*000e*/ 	.short	(.L_5 - .L_4)
	.align		4
.L_4:
        /*0010*/ 	.word	index@(triton_poi_fused__native_batch_norm_legit_no_training_cat_relu_1)
        /*0014*/ 	.word	0x00000000


	//----- nvinfo : EIATTR_FRAME_SIZE
	.align		4
.L_5:
        /*0018*/ 	.byte	0x04, 0x11
        /*001a*/ 	.short	(.L_7 - .L_6)
	.align		4
.L_6:
        /*001c*/ 	.word	index@(triton_poi_fused__native_batch_norm_legit_no_training_cat_relu_1)
        /*0020*/ 	.word	0x00000000


	//----- nvinfo : EIATTR_MIN_STACK_SIZE
	.align		4
.L_7:
        /*0024*/ 	.byte	0x04, 0x12
        /*0026*/ 	.short	(.L_9 - .L_8)
	.align		4
.L_8:
        /*0028*/ 	.word	index@(triton_poi_fused__native_batch_norm_legit_no_training_cat_relu_1)
        /*002c*/ 	.word	0x00000000
.L_9:


//--------------------- .nv.info.triton_poi_fused__native_batch_norm_legit_no_training_cat_relu_1 --------------------------
	.section	.nv.info.triton_poi_fused__native_batch_norm_legit_no_training_cat_relu_1,"",@"SHT_CUDA_INFO"
	.sectionflags	@""
	.align	4


	//----- nvinfo : EIATTR_CUDA_API_VERSION
	.align		4
        /*0000*/ 	.byte	0x04, 0x37
        /*0002*/ 	.short	(.L_11 - .L_10)
.L_10:
        /*0004*/ 	.word	0x0000007c


	//----- nvinfo : EIATTR_KPARAM_INFO
	.align		4
.L_11:
        /*0008*/ 	.byte	0x04, 0x17
        /*000a*/ 	.short	(.L_13 - .L_12)
.L_12:
        /*000c*/ 	.word	0x00000000
        /*0010*/ 	.short	0x0008
        /*0012*/ 	.short	0x0040
        /*0014*/ 	.byte	0x00, 0xf0, 0x11, 0x00


	//----- nvinfo : EIATTR_KPARAM_INFO
	.align		4
.L_13:
        /*0018*/ 	.byte	0x04, 0x17
        /*001a*/ 	.short	(.L_15 - .L_14)
.L_14:
        /*001c*/ 	.word	0x00000000
        /*0020*/ 	.short	0x0007
        /*0022*/ 	.short	0x0038
        /*0024*/ 	.byte	0x00, 0xf4, 0x21, 0x00


	//----- nvinfo : EIATTR_KPARAM_INFO
	.align		4
.L_15:
        /*0028*/ 	.byte	0x04, 0x17
        /*002a*/ 	.short	(.L_17 - .L_16)
.L_16:
        /*002c*/ 	.word	0x00000000
        /*0030*/ 	.short	0x0006
        /*0032*/ 	.short	0x0030
        /*0034*/ 	.byte	0x00, 0xf4, 0x21, 0x00


	//----- nvinfo : EIATTR_KPARAM_INFO
	.align		4
.L_17:
        /*0038*/ 	.byte	0x04, 0x17
        /*003a*/ 	.short	(.L_19 - .L_18)
.L_18:
        /*003c*/ 	.word	0x00000000
        /*0040*/ 	.short	0x0005
        /*0042*/ 	.short	0x0028
        /*0044*/ 	.byte	0x00, 0xf4, 0x21, 0x00


	//----- nvinfo : EIATTR_KPARAM_INFO
	.align		4
.L_19:
        /*0048*/ 	.byte	0x04, 0x17
        /*004a*/ 	.short	(.L_21 - .L_20)
.L_20:
        /*004c*/ 	.word	0x00000000
        /*0050*/ 	.short	0x0004
        /*0052*/ 	.short	0x0020
        /*0054*/ 	.byte	0x00, 0xf4, 0x21, 0x00


	//----- nvinfo : EIATTR_KPARAM_INFO
	.align		4
.L_21:
        /*0058*/ 	.byte	0x04, 0x17
        /*005a*/ 	.short	(.L_23 - .L_22)
.L_22:
        /*005c*/ 	.word	0x00000000
        /*0060*/ 	.short	0x0003
        /*0062*/ 	.short	0x0018
        /*0064*/ 	.byte	0x00, 0xf4, 0x21, 0x00


	//----- nvinfo : EIATTR_KPARAM_INFO
	.align		4
.L_23:
        /*0068*/ 	.byte	0x04, 0x17
        /*006a*/ 	.short	(.L_25 - .L_24)
.L_24:
        /*006c*/ 	.word	0x00000000
        /*0070*/ 	.short	0x0002
        /*0072*/ 	.short	0x0010
        /*0074*/ 	.byte	0x00, 0xf4, 0x21, 0x00


	//----- nvinfo : EIATTR_KPARAM_INFO
	.align		4
.L_25:
        /*0078*/ 	.byte	0x04, 0x17
        /*007a*/ 	.short	(.L_27 - .L_26)
.L_26:
        /*007c*/ 	.word	0x00000000
        /*0080*/ 	.short	0x0001
        /*0082*/ 	.short	0x0008
        /*0084*/ 	.byte	0x00, 0xf4, 0x21, 0x00


	//----- nvinfo : EIATTR_KPARAM_INFO
	.align		4
.L_27:
        /*0088*/ 	.byte	0x04, 0x17
        /*008a*/ 	.short	(.L_29 - .L_28)
.L_28:
        /*008c*/ 	.word	0x00000000
        /*0090*/ 	.short	0x0000
        /*0092*/ 	.short	0x0000
        /*0094*/ 	.byte	0x00, 0xf4, 0x21, 0x00


	//----- nvinfo : EIATTR_SPARSE_MMA_MASK
	.align		4
.L_29:
        /*0098*/ 	.byte	0x03, 0x50
        /*009a*/ 	.short	0x0000


	//----- nvinfo : EIATTR_MAXREG_COUNT
	.align		4
        /*009c*/ 	.byte	0x03, 0x1b
        /*009e*/ 	.short	0x00ff


	//----- nvinfo : EIATTR_EXIT_INSTR_OFFSETS
	.align		4
        /*00a0*/ 	.byte	0x04, 0x1c
        /*00a2*/ 	.short	(.L_31 - .L_30)


	//   ....[0]....
.L_30:
        /*00a4*/ 	.word	0x00000bb0


	//----- nvinfo : EIATTR_REQNTID
	.align		4
.L_31:
        /*00a8*/ 	.byte	0x04, 0x10
        /*00aa*/ 	.short	(.L_33 - .L_32)
.L_32:
        /*00ac*/ 	.word	0x00000080
        /*00b0*/ 	.word	0x00000001
        /*00b4*/ 	.word	0x00000001


	//----- nvinfo : EIATTR_CBANK_PARAM_SIZE
	.align		4
.L_33:
        /*00b8*/ 	.byte	0x03, 0x19
        /*00ba*/ 	.short	0x0044


	//----- nvinfo : EIATTR_PARAM_CBANK
	.align		4
        /*00bc*/ 	.byte	0x04, 0x0a
        /*00be*/ 	.short	(.L_35 - .L_34)
	.align		4
.L_34:
        /*00c0*/ 	.word	index@(.nv.constant0.triton_poi_fused__native_batch_norm_legit_no_training_cat_relu_1)
        /*00c4*/ 	.short	0x0210
        /*00c6*/ 	.short	0x0044


	//----- nvinfo : EIATTR_SW_WAR
	.align		4
.L_35:
        /*00c8*/ 	.byte	0x04, 0x36
        /*00ca*/ 	.short	(.L_37 - .L_36)
.L_36:
        /*00cc*/ 	.word	0x00000008
.L_37:


//--------------------- .nv.callgraph             --------------------------
	.section	.nv.callgraph,"",@"SHT_CUDA_CALLGRAPH"
	.align	4
	.sectionentsize	8
	.align		4
        /*0000*/ 	.word	0x00000000
	.align		4
        /*0004*/ 	.word	0xffffffff
	.align		4
        /*0008*/ 	.word	0x00000000
	.align		4
        /*000c*/ 	.word	0xfffffffe
	.align		4
        /*0010*/ 	.word	0x00000000
	.align		4
        /*0014*/ 	.word	0xfffffffd
	.align		4
        /*0018*/ 	.word	0x00000000
	.align		4
        /*001c*/ 	.word	0xfffffffc


//--------------------- .nv.constant4             --------------------------
	.section	.nv.constant4,"a",@progbits
	.align	8
	.align		8
.nv.constant4:
        /*0000*/ 	.dword	_$_str
	.align		8
        /*0008*/ 	.dword	_$_str_$_2


//--------------------- .text.triton_poi_fused__native_batch_norm_legit_no_training_cat_relu_1 --------------------------
	.section	.text.triton_poi_fused__native_batch_norm_legit_no_training_cat_relu_1,"ax",@progbits
	.align	128
        .global         triton_poi_fused__native_batch_norm_legit_no_training_cat_relu_1
        .type           triton_poi_fused__native_batch_norm_legit_no_training_cat_relu_1,@function
        .size           triton_poi_fused__native_batch_norm_legit_no_training_cat_relu_1,(.L_x_1 - triton_poi_fused__native_batch_norm_legit_no_training_cat_relu_1)
        .other          triton_poi_fused__native_batch_norm_legit_no_training_cat_relu_1,@"STO_CUDA_ENTRY STV_DEFAULT"
triton_poi_fused__native_batch_norm_legit_no_training_cat_relu_1:
.text.triton_poi_fused__native_batch_norm_legit_no_training_cat_relu_1:
[----:B------:R-:W-:Y:S01]  /*0000*/  LDC R1, c[0x0][0x28] ;  /* 0x00000a00ff017b82 */ /* 0x000fe20000000800 */
[----:B------:R-:W1:Y:S07]  /*0010*/  S2R R0, SR_TID.X ;  /* 0x0000000000007919 */ /* 0x000e6e0000002100 */
[----:B------:R-:W2:Y:S01]  /*0020*/  LDC.64 R2, c[0x0][0x228] ;  /* 0x00008a00ff027b82 */ /* 0x000ea20000000a00 */
[----:B------:R-:W-:Y:S01]  /*0030*/  IMAD.MOV.U32 R10, RZ, RZ, RZ ;  /* 0x000000ffff0a7224 */ /* 0x000fe200078e00ff */
[----:B------:R-:W-:Y:S01]  /*0040*/  ULDC.64 UR4, c[0x0][0x208] ;  /* 0x0000820000047ab9 */ /* 0x000fe20000000a00 */
[----:B------:R-:W3:Y:S01]  /*0050*/  S2R R25, SR_CTAID.X ;  /* 0x0000000000197919 */ /* 0x000ee20000002500 */
[----:B------:R-:W-:Y:S01]  /*0060*/  IMAD.MOV.U32 R8, RZ, RZ, RZ ;  /* 0x000000ffff087224 */ /* 0x000fe200078e00ff */
[----:B------:R-:W-:Y:S01]  /*0070*/  ULDC.64 UR6, c[0x0][0x218] ;  /* 0x0000860000067ab9 */ /* 0x000fe20000000a00 */
[----:B------:R-:W-:-:S02]  /*0080*/  IMAD.MOV.U32 R24, RZ, RZ, RZ ;  /* 0x000000ffff187224 */ /* 0x000fc400078e00ff */
[----:B------:R-:W4:Y:S01]  /*0090*/  LDC.64 R28, c[0x0][0x238] ;  /* 0x00008e00ff1c7b82 */ /* 0x000f220000000a00 */
[----:B-1----:R-:W-:Y:S01]  /*00a0*/  IMAD.SHL.U32 R0, R0, 0x4, RZ ;  /* 0x0000000400007824 */ /* 0x002fe200078e00ff */
[----:B---3--:R-:W-:-:S04]  /*00b0*/  SHF.R.S32.HI R7, RZ, 0x15, R25 ;  /* 0x00000015ff077819 */ /* 0x008fc80000011419 */
[----:B------:R-:W-:Y:S02]  /*00c0*/  LOP3.LUT R0, R0, 0x1fc, RZ, 0xc0, !PT ;  /* 0x000001fc00007812 */ /* 0x000fe400078ec0ff */
[----:B------:R-:W-:-:S03]  /*00d0*/  SGXT R7, R7, 0x1 ;  /* 0x000000010707781a */ /* 0x000fc60000000200 */
[----:B------:R-:W-:-:S04]  /*00e0*/  IMAD R25, R25, 0x400, R0 ;  /* 0x0000040019197824 */ /* 0x000fc800078e0200 */
[----:B------:R-:W-:Y:S01]  /*00f0*/  VIADD R5, R25, 0x200 ;  /* 0x0000020019057836 */ /* 0x000fe20000000000 */
[----:B------:R-:W-:-:S04]  /*0100*/  LEA.HI R0, R7, R25, RZ, 0xf ;  /* 0x0000001907007211 */ /* 0x000fc800078f78ff */
[----:B------:R-:W-:Y:S02]  /*0110*/  LEA.HI R6, R7, R5, RZ, 0xf ;  /* 0x0000000507067211 */ /* 0x000fe400078f78ff */
[----:B------:R-:W-:Y:S02]  /*0120*/  SHF.R.S32.HI R11, RZ, 0xf, R0 ;  /* 0x0000000fff0b7819 */ /* 0x000fe40000011400 */
[----:B------:R-:W-:-:S03]  /*0130*/  SHF.R.S32.HI R9, RZ, 0xf, R6 ;  /* 0x0000000fff097819 */ /* 0x000fc60000011406 */
[----:B------:R-:W-:-:S04]  /*0140*/  IMAD.HI R7, R11, -0x6db6db6d, R10 ;  /* 0x924924930b077827 */ /* 0x000fc800078e020a */
[----:B------:R-:W-:Y:S01]  /*0150*/  IMAD.HI R4, R9, -0x6db6db6d, R8 ;  /* 0x9249249309047827 */ /* 0x000fe200078e0208 */
[----:B------:R-:W-:-:S04]  /*0160*/  SHF.R.U32.HI R10, RZ, 0x1f, R7 ;  /* 0x0000001fff0a7819 */ /* 0x000fc80000011607 */
[----:B------:R-:W-:Y:S02]  /*0170*/  SHF.R.U32.HI R13, RZ, 0x1f, R4 ;  /* 0x0000001fff0d7819 */ /* 0x000fe40000011604 */
[----:B------:R-:W-:Y:S02]  /*0180*/  LEA.HI.SX32 R7, R7, R10, 0x1c ;  /* 0x0000000a07077211 */ /* 0x000fe400078fe2ff */
[----:B------:R-:W-:-:S03]  /*0190*/  LEA.HI.SX32 R13, R4, R13, 0x1c ;  /* 0x0000000d040d7211 */ /* 0x000fc600078fe2ff */
[----:B------:R-:W-:Y:S02]  /*01a0*/  IMAD R7, R7, -0x1c, R11 ;  /* 0xffffffe407077824 */ /* 0x000fe400078e020b */
[----:B------:R-:W-:Y:S02]  /*01b0*/  IMAD R23, R13, -0x1c, R9 ;  /* 0xffffffe40d177824 */ /* 0x000fe400078e0209 */
[----:B--2---:R-:W-:-:S04]  /*01c0*/  IMAD.WIDE R10, R7, 0x4, R2 ;  /* 0x00000004070a7825 */ /* 0x004fc800078e0202 */
[----:B------:R-:W-:Y:S02]  /*01d0*/  IMAD.WIDE R2, R23, 0x4, R2 ;  /* 0x0000000417027825 */ /* 0x000fe400078e0202 */
[----:B------:R1:W2:Y:S04]  /*01e0*/  LDG.E.EL R10, desc[UR4][R10.64] ;  /* 0x000000040a0a7981 */ /* 0x0002a8000c2e1900 */
[----:B------:R-:W3:Y:S01]  /*01f0*/  LDG.E.EL R2, desc[UR4][R2.64] ;  /* 0x0000000402027981 */ /* 0x000ee2000c2e1900 */
[----:B------:R-:W-:Y:S01]  /*0200*/  IMAD.MOV.U32 R4, RZ, RZ, RZ ;  /* 0x000000ffff047224 */ /* 0x000fe200078e00ff */
[----:B------:R-:W-:Y:S01]  /*0210*/  LOP3.LUT R19, R6, 0xffff8000, RZ, 0xc0, !PT ;  /* 0xffff800006137812 */ /* 0x000fe200078ec0ff */
[----:B------:R-:W-:-:S04]  /*0220*/  IMAD.HI R27, R25, -0x6db6db6d, R24 ;  /* 0x92492493191b7827 */ /* 0x000fc800078e0218 */
[----:B------:R-:W-:Y:S01]  /*0230*/  IMAD.HI R12, R5, -0x6db6db6d, R4 ;  /* 0x92492493050c7827 */ /* 0x000fe200078e0204 */
[----:B------:R-:W-:-:S03]  /*0240*/  SHF.R.U32.HI R4, RZ, 0x1f, R27 ;  /* 0x0000001fff047819 */ /* 0x000fc6000001161b */
[----:B------:R-:W-:Y:S01]  /*0250*/  IMAD.SHL.U32 R6, R7, 0x8000, RZ ;  /* 0x0000800007067824 */ /* 0x000fe200078e00ff */
[----:B-1----:R-:W-:Y:S01]  /*0260*/  SHF.R.U32.HI R11, RZ, 0x1f, R12 ;  /* 0x0000001fff0b7819 */ /* 0x002fe2000001160c */
[----:B------:R-:W-:Y:S01]  /*0270*/  IMAD.IADD R19, R5, 0x1, -R19 ;  /* 0x0000000105137824 */ /* 0x000fe200078e0a13 */
[----:B------:R-:W-:Y:S01]  /*0280*/  LEA.HI.SX32 R27, R27, R4, 0xd ;  /* 0x000000041b1b7211 */ /* 0x000fe200078f6aff */
[----:B------:R-:W-:Y:S01]  /*0290*/  IMAD.MOV.U32 R14, RZ, RZ, 0x3e800000 ;  /* 0x3e800000ff0e7424 */ /* 0x000fe200078e00ff */
[----:B------:R-:W-:Y:S02]  /*02a0*/  LEA.HI.SX32 R4, R12, R11, 0xd ;  /* 0x0000000b0c047211 */ /* 0x000fe400078f6aff */
[----:B------:R-:W-:Y:S02]  /*02b0*/  LOP3.LUT R11, R0, 0xffff8000, RZ, 0xc0, !PT ;  /* 0xffff8000000b7812 */ /* 0x000fe400078ec0ff */
[----:B------:R-:W-:Y:S01]  /*02c0*/  SHF.R.S32.HI R16, RZ, 0x1f, R19 ;  /* 0x0000001fff107819 */ /* 0x000fe20000011413 */
[----:B------:R-:W-:-:S02]  /*02d0*/  IMAD R13, R4, -0xe0000, R5 ;  /* 0xfff20000040d7824 */ /* 0x000fc400078e0205 */
[----:B------:R-:W-:Y:S02]  /*02e0*/  IMAD.IADD R11, R25, 0x1, -R11 ;  /* 0x00000001190b7824 */ /* 0x000fe400078e0a0b */
[----:B------:R-:W-:-:S03]  /*02f0*/  IMAD R13, R4, 0x80000, R13 ;  /* 0x00080000040d7824 */ /* 0x000fc600078e020d */
[----:B------:R-:W-:Y:S01]  /*0300*/  SHF.R.S32.HI R12, RZ, 0x1f, R11 ;  /* 0x0000001fff0c7819 */ /* 0x000fe2000001140b */
[----:B--2---:R-:W-:Y:S01]  /*0310*/  FADD R9, R10, 9.9999997473787516356e-06 ;  /* 0x3727c5ac0a097421 */ /* 0x004fe20000000000 */
[----:B------:R-:W-:Y:S02]  /*0320*/  IMAD R10, R27, 0x60000, RZ ;  /* 0x000600001b0a7824 */ /* 0x000fe400078e02ff */
[----:B---3--:R-:W-:-:S03]  /*0330*/  FADD R8, R2, 9.9999997473787516356e-06 ;  /* 0x3727c5ac02087421 */ /* 0x008fc60000000000 */
[----:B------:R-:W1:Y:S01]  /*0340*/  MUFU.SQRT R9, R9 ;  /* 0x0000000900097308 */ /* 0x000e620000002000 */
[--C-:B------:R-:W-:Y:S01]  /*0350*/  IADD3 R0, P4, P5, R6, R11, R10.reuse ;  /* 0x0000000b06007210 */ /* 0x100fe20007d9e00a */
[----:B------:R-:W2:Y:S01]  /*0360*/  LDC.64 R2, c[0x0][0x220] ;  /* 0x00008800ff027b82 */ /* 0x000ea20000000a00 */
[----:B------:R-:W-:Y:S02]  /*0370*/  SHF.R.S32.HI R11, RZ, 0x1f, R10 ;  /* 0x0000001fff0b7819 */ /* 0x000fe4000001140a */
[----:B------:R-:W-:-:S03]  /*0380*/  SHF.R.S32.HI R6, RZ, 0x1f, R6 ;  /* 0x0000001fff067819 */ /* 0x000fc60000011406 */
[----:B------:R-:W3:Y:S01]  /*0390*/  MUFU.SQRT R8, R8 ;  /* 0x0000000800087308 */ /* 0x000ee20000002000 */
[----:B------:R-:W-:Y:S01]  /*03a0*/  IADD3.X R5, R6, R12, R11, P4, P5 ;  /* 0x0000000c06057210 */ /* 0x000fe200027ea40b */
[----:B------:R-:W-:Y:S01]  /*03b0*/  IMAD R6, R4, 0x60000, RZ ;  /* 0x0006000004067824 */ /* 0x000fe200078e02ff */
[----:B------:R-:W5:Y:S01]  /*03c0*/  LDC.64 R10, c[0x0][0x230] ;  /* 0x00008c00ff0a7b82 */ /* 0x000f620000000a00 */
[----:B------:R-:W-:Y:S01]  /*03d0*/  IMAD.SHL.U32 R4, R23, 0x8000, RZ ;  /* 0x0000800017047824 */ /* 0x000fe200078e00ff */
[C---:B-1----:R-:W-:Y:S02]  /*03e0*/  FSETP.GT.AND P2, PT, R9.reuse, 8.50705917302346158658e+37, PT ;  /* 0x7e8000000900780b */ /* 0x042fe40003f44000 */
[----:B------:R-:W-:Y:S02]  /*03f0*/  FSETP.GEU.AND P0, PT, R9, 1.175494350822287508e-38, PT ;  /* 0x008000000900780b */ /* 0x000fe40003f0e000 */
[--C-:B------:R-:W-:Y:S02]  /*0400*/  IADD3 R19, P4, P5, R4, R19, R6.reuse ;  /* 0x0000001304137210 */ /* 0x100fe40007d9e006 */
[----:B------:R-:W-:-:S02]  /*0410*/  SHF.R.S32.HI R15, RZ, 0x1f, R6 ;  /* 0x0000001fff0f7819 */ /* 0x000fc40000011406 */
[C---:B---3--:R-:W-:Y:S02]  /*0420*/  FSETP.GT.AND P3, PT, R8.reuse, 8.50705917302346158658e+37, PT ;  /* 0x7e8000000800780b */ /* 0x048fe40003f64000 */
[----:B------:R-:W-:Y:S02]  /*0430*/  FSETP.GEU.AND P1, PT, R8, 1.175494350822287508e-38, PT ;  /* 0x008000000800780b */ /* 0x000fe40003f2e000 */
[----:B------:R-:W-:Y:S01]  /*0440*/  SHF.R.S32.HI R18, RZ, 0x1f, R4 ;  /* 0x0000001fff127819 */ /* 0x000fe20000011404 */
[----:B------:R-:W-:Y:S01]  /*0450*/  @P2 FMUL R9, R9, 0.25 ;  /* 0x3e80000009092820 */ /* 0x000fe20000400000 */
[----:B------:R-:W-:Y:S02]  /*0460*/  FSEL R12, R14, 1, P2 ;  /* 0x3f8000000e0c7808 */ /* 0x000fe40001000000 */
[----:B------:R-:W-:Y:S01]  /*0470*/  IADD3.X R18, R18, R16, R15, P4, P5 ;  /* 0x0000001012127210 */ /* 0x000fe200027ea40f */
[----:B------:R-:W-:Y:S01]  /*0480*/  @!P0 FMUL R9, R9, 16777216 ;  /* 0x4b80000009098820 */ /* 0x000fe20000400000 */
[----:B------:R-:W1:Y:S01]  /*0490*/  LDC.64 R16, c[0x0][0x210] ;  /* 0x00008400ff107b82 */ /* 0x000e620000000a00 */
[----:B------:R-:W-:-:S02]  /*04a0*/  @!P0 FMUL R12, R12, 16777216 ;  /* 0x4b8000000c0c8820 */ /* 0x000fc40000400000 */
[----:B------:R-:W-:Y:S01]  /*04b0*/  @P3 FMUL R8, R8, 0.25 ;  /* 0x3e80000008083820 */ /* 0x000fe20000400000 */
[----:B------:R3:W2:Y:S03]  /*04c0*/  MUFU.RCP R21, R9 ;  /* 0x0000000900157308 */ /* 0x0006a60000001000 */
[----:B------:R-:W-:-:S06]  /*04d0*/  @!P1 FMUL R8, R8, 16777216 ;  /* 0x4b80000008089820 */ /* 0x000fcc0000400000 */
[----:B------:R-:W4:Y:S01]  /*04e0*/  MUFU.RCP R8, R8 ;  /* 0x0000000800087308 */ /* 0x000f220000001000 */
[----:B---3--:R-:W-:Y:S02]  /*04f0*/  FSEL R9, R14, 1, P3 ;  /* 0x3f8000000e097808 */ /* 0x008fe40001800000 */
[----:B------:R-:W-:-:S03]  /*0500*/  LEA R14, P2, R0, UR6, 0x2 ;  /* 0x00000006000e7c11 */ /* 0x000fc6000f8410ff */
[----:B------:R-:W-:Y:S01]  /*0510*/  @!P1 FMUL R9, R9, 16777216 ;  /* 0x4b80000009099820 */ /* 0x000fe20000400000 */
[----:B------:R-:W-:Y:S01]  /*0520*/  LEA.HI.X R15, R0, UR7, R5, 0x2, P2 ;  /* 0x00000007000f7c11 */ /* 0x000fe200090f1405 */
[----:B--2---:R-:W-:-:S04]  /*0530*/  IMAD.WIDE R4, R7, 0x4, R2 ;  /* 0x0000000407047825 */ /* 0x004fc800078e0202 */
[----:B0-----:R-:W-:Y:S01]  /*0540*/  FMUL R21, R21, R12 ;  /* 0x0000000c15157220 */ /* 0x001fe20000400000 */
[----:B------:R-:W-:Y:S01]  /*0550*/  IMAD.WIDE R2, R23, 0x4, R2 ;  /* 0x0000000417027825 */ /* 0x000fe200078e0202 */
[C---:B------:R-:W-:Y:S01]  /*0560*/  ISETP.GT.AND P0, PT, R7.reuse, 0xf, PT ;  /* 0x0000000f0700780c */ /* 0x040fe20003f04270 */
[----:B------:R0:W2:Y:S02]  /*0570*/  LDG.E.EL R24, desc[UR4][R4.64] ;  /* 0x0000000404187981 */ /* 0x0000a4000c2e1900 */
[----:B----4-:R-:W-:Y:S01]  /*0580*/  FMUL R0, R8, R9 ;  /* 0x0000000908007220 */ /* 0x010fe20000400000 */
[C---:B-----5:R-:W-:Y:S01]  /*0590*/  IMAD.WIDE R8, R7.reuse, 0x4, R10 ;  /* 0x0000000407087825 */ /* 0x060fe200078e020a */
[----:B------:R-:W-:Y:S01]  /*05a0*/  ISETP.GE.AND P3, PT, R7, 0x10, PT ;  /* 0x000000100700780c */ /* 0x000fe20003f66270 */
[----:B------:R-:W3:Y:S02]  /*05b0*/  LDG.E.EL R2, desc[UR4][R2.64] ;  /* 0x0000000402027981 */ /* 0x000ee4000c2e1900 */
[----:B------:R-:W-:-:S02]  /*05c0*/  IMAD R12, R27, -0xe0000, R25 ;  /* 0xfff200001b0c7824 */ /* 0x000fc400078e0219 */
[----:B------:R-:W-:Y:S01]  /*05d0*/  IMAD.WIDE R10, R23, 0x4, R10 ;  /* 0x00000004170a7825 */ /* 0x000fe200078e020a */
[----:B------:R4:W5:Y:S03]  /*05e0*/  LDG.E.EL R3, desc[UR4][R8.64] ;  /* 0x0000000408037981 */ /* 0x000966000c2e1900 */
[----:B------:R-:W-:Y:S01]  /*05f0*/  IMAD R27, R27, 0x80000, R12 ;  /* 0x000800001b1b7824 */ /* 0x000fe200078e020c */
[----:B0-----:R-:W-:Y:S01]  /*0600*/  CS2R R4, SRZ ;  /* 0x0000000000047805 */ /* 0x001fe2000001ff00 */
[----:B------:R0:W2:Y:S01]  /*0610*/  LDG.E.EL R20, desc[UR4][R10.64] ;  /* 0x000000040a147981 */ /* 0x0000a2000c2e1900 */
[----:B----4-:R-:W-:Y:S01]  /*0620*/  IMAD.WIDE R8, R7, 0x4, R28 ;  /* 0x0000000407087825 */ /* 0x010fe200078e021c */
[----:B------:R-:W-:Y:S02]  /*0630*/  CS2R R6, SRZ ;  /* 0x0000000000067805 */ /* 0x000fe4000001ff00 */
[----:B0-----:R-:W-:-:S02]  /*0640*/  CS2R R10, SRZ ;  /* 0x00000000000a7805 */ /* 0x001fc4000001ff00 */
[----:B------:R0:W5:Y:S01]  /*0650*/  LDG.E.EL R22, desc[UR4][R8.64] ;  /* 0x0000000408167981 */ /* 0x000162000c2e1900 */
[--C-:B-1----:R-:W-:Y:S01]  /*0660*/  IMAD.WIDE R26, R27, 0x4, R16.reuse ;  /* 0x000000041b1a7825 */ /* 0x102fe200078e0210 */
[----:B------:R-:W-:Y:S02]  /*0670*/  ISETP.GE.AND P2, PT, R23, 0x10, PT ;  /* 0x000000101700780c */ /* 0x000fe40003f46270 */
[----:B------:R1:W4:Y:S01]  /*0680*/  @P0 LDG.E.128 R4, desc[UR4][R14.64+-0x200000] ;  /* 0xe00000040e040981 */ /* 0x000322000c1e1d00 */
[----:B0-----:R-:W-:Y:S01]  /*0690*/  CS2R R8, SRZ ;  /* 0x0000000000087805 */ /* 0x001fe2000001ff00 */
[----:B------:R-:W-:-:S05]  /*06a0*/  IMAD.WIDE R16, R13, 0x4, R16 ;  /* 0x000000040d107825 */ /* 0x000fca00078e0210 */
[----:B------:R0:W2:Y:S01]  /*06b0*/  @!P3 LDG.E.128 R8, desc[UR4][R26.64] ;  /* 0x000000041a08b981 */ /* 0x0000a2000c1e1d00 */
[----:B------:R-:W-:Y:S02]  /*06c0*/  ISETP.GT.AND P1, PT, R23, 0xf, PT ;  /* 0x0000000f1700780c */ /* 0x000fe40003f24270 */
[----:B------:R-:W-:Y:S02]  /*06d0*/  CS2R R12, SRZ ;  /* 0x00000000000c7805 */ /* 0x000fe4000001ff00 */
[----:B-1----:R-:W-:-:S06]  /*06e0*/  CS2R R14, SRZ ;  /* 0x00000000000e7805 */ /* 0x002fcc000001ff00 */
[----:B------:R1:W3:Y:S01]  /*06f0*/  @!P2 LDG.E.128 R12, desc[UR4][R16.64] ;  /* 0x00000004100ca981 */ /* 0x0002e2000c1e1d00 */
[----:B0-----:R-:W-:-:S04]  /*0700*/  LEA R26, P4, R19, UR6, 0x2 ;  /* 0x00000006131a7c11 */ /* 0x001fc8000f8810ff */
[----:B------:R-:W-:Y:S02]  /*0710*/  LEA.HI.X R27, R19, UR7, R18, 0x2, P4 ;  /* 0x00000007131b7c11 */ /* 0x000fe4000a0f1412 */
[----:B------:R-:W-:Y:S02]  /*0720*/  CS2R R18, SRZ ;  /* 0x0000000000127805 */ /* 0x000fe4000001ff00 */
[----:B-1----:R-:W-:-:S06]  /*0730*/  CS2R R16, SRZ ;  /* 0x0000000000107805 */ /* 0x002fcc000001ff00 */
[----:B------:R0:W5:Y:S01]  /*0740*/  @P1 LDG.E.128 R16, desc[UR4][R26.64+-0x200000] ;  /* 0xe00000041a101981 */ /* 0x000162000c1e1d00 */
[----:B------:R-:W-:-:S05]  /*0750*/  IMAD.WIDE R28, R23, 0x4, R28 ;  /* 0x00000004171c7825 */ /* 0x000fca00078e021c */
[----:B------:R1:W5:Y:S01]  /*0760*/  LDG.E.EL R23, desc[UR4][R28.64] ;  /* 0x000000041c177981 */ /* 0x000362000c2e1900 */
[----:B----4-:R-:W-:Y:S02]  /*0770*/  SEL R4, R4, RZ, P0 ;  /* 0x000000ff04047207 */ /* 0x010fe40000000000 */
[----:B------:R-:W-:Y:S02]  /*0780*/  SEL R6, R6, RZ, P0 ;  /* 0x000000ff06067207 */ /* 0x000fe40000000000 */
[----:B0-----:R-:W-:Y:S02]  /*0790*/  SEL R26, R7, RZ, P0 ;  /* 0x000000ff071a7207 */ /* 0x001fe40000000000 */
[----:B--2---:R-:W-:-:S04]  /*07a0*/  SEL R8, R8, RZ, !P3 ;  /* 0x000000ff08087207 */ /* 0x004fc80005800000 */
[----:B------:R-:W-:Y:S02]  /*07b0*/  SEL R4, R8, R4, !P3 ;  /* 0x0000000408047207 */ /* 0x000fe40005800000 */
[----:B------:R-:W-:Y:S02]  /*07c0*/  SEL R8, R9, RZ, !P3 ;  /* 0x000000ff09087207 */ /* 0x000fe40005800000 */
[----:B------:R-:W-:Y:S02]  /*07d0*/  SEL R9, R10, RZ, !P3 ;  /* 0x000000ff0a097207 */ /* 0x000fe40005800000 */
[----:B------:R-:W-:Y:S02]  /*07e0*/  SEL R5, R5, RZ, P0 ;  /* 0x000000ff05057207 */ /* 0x000fe40000000000 */
[----:B------:R-:W-:Y:S02]  /*07f0*/  SEL R7, R11, RZ, !P3 ;  /* 0x000000ff0b077207 */ /* 0x000fe40005800000 */
[----:B------:R-:W-:-:S02]  /*0800*/  SEL R6, R9, R6, !P3 ;  /* 0x0000000609067207 */ /* 0x000fc40005800000 */
[----:B------:R-:W-:Y:S02]  /*0810*/  SEL R5, R8, R5, !P3 ;  /* 0x0000000508057207 */ /* 0x000fe40005800000 */
[----:B------:R-:W-:Y:S01]  /*0820*/  SEL R7, R7, R26, !P3 ;  /* 0x0000001a07077207 */ /* 0x000fe20005800000 */
[----:B------:R-:W-:Y:S01]  /*0830*/  FADD R8, -R24, R6 ;  /* 0x0000000618087221 */ /* 0x000fe20000000100 */
[----:B---3--:R-:W-:Y:S01]  /*0840*/  SEL R12, R12, RZ, !P2 ;  /* 0x000000ff0c0c7207 */ /* 0x008fe20005000000 */
[C---:B------:R-:W-:Y:S01]  /*0850*/  FADD R10, -R24.reuse, R5 ;  /* 0x00000005180a7221 */ /* 0x040fe20000000100 */
[----:B------:R-:W-:Y:S01]  /*0860*/  SEL R13, R13, RZ, !P2 ;  /* 0x000000ff0d0d7207 */ /* 0x000fe20005000000 */
[C---:B------:R-:W-:Y:S01]  /*0870*/  FADD R26, -R24.reuse, R7 ;  /* 0x00000007181a7221 */ /* 0x040fe20000000100 */
[----:B------:R-:W-:Y:S01]  /*0880*/  FADD R24, -R24, R4 ;  /* 0x0000000418187221 */ /* 0x000fe20000000100 */
[----:B-----5:R-:W-:Y:S01]  /*0890*/  @P2 SEL R12, R16, RZ, P1 ;  /* 0x000000ff100c2207 */ /* 0x020fe20000800000 */
[----:B------:R-:W-:Y:S01]  /*08a0*/  FMUL R11, R21, R8 ;  /* 0x00000008150b7220 */ /* 0x000fe20000400000 */
[----:B------:R-:W-:Y:S01]  /*08b0*/  @P2 SEL R13, R17, RZ, P1 ;  /* 0x000000ff110d2207 */ /* 0x000fe20000800000 */
[----:B------:R-:W0:Y:S01]  /*08c0*/  LDC.64 R8, c[0x0][0x248] ;  /* 0x00009200ff087b82 */ /* 0x000e220000000a00 */
[C---:B------:R-:W-:Y:S01]  /*08d0*/  FMUL R10, R21.reuse, R10 ;  /* 0x0000000a150a7220 */ /* 0x040fe20000400000 */
[C---:B------:R-:W-:Y:S01]  /*08e0*/  FMUL R27, R21.reuse, R26 ;  /* 0x0000001a151b7220 */ /* 0x040fe20000400000 */
[----:B------:R-:W-:Y:S01]  /*08f0*/  SEL R14, R14, RZ, !P2 ;  /* 0x000000ff0e0e7207 */ /* 0x000fe20005000000 */
[----:B------:R-:W-:Y:S01]  /*0900*/  FMUL R21, R21, R24 ;  /* 0x0000001815157220 */ /* 0x000fe20000400000 */
[----:B------:R-:W-:-:S03]  /*0910*/  SEL R15, R15, RZ, !P2 ;  /* 0x000000ff0f0f7207 */ /* 0x000fc60005000000 */
[----:B------:R-:W2:Y:S01]  /*0920*/  LDC.64 R16, c[0x0][0x240] ;  /* 0x00009000ff107b82 */ /* 0x000ea20000000a00 */
[----:B------:R-:W-:Y:S02]  /*0930*/  @P2 SEL R14, R18, RZ, P1 ;  /* 0x000000ff120e2207 */ /* 0x000fe40000800000 */
[----:B------:R-:W-:Y:S01]  /*0940*/  @P2 SEL R15, R19, RZ, P1 ;  /* 0x000000ff130f2207 */ /* 0x000fe20000800000 */
[C-C-:B------:R-:W-:Y:S01]  /*0950*/  FFMA R10, R3.reuse, R10, R22.reuse ;  /* 0x0000000a030a7223 */ /* 0x140fe20000000016 */
[C-C-:B------:R-:W-:Y:S01]  /*0960*/  FFMA R21, R3.reuse, R21, R22.reuse ;  /* 0x0000001503157223 */ /* 0x140fe20000000016 */
[C-C-:B------:R-:W-:Y:S01]  /*0970*/  FFMA R11, R3.reuse, R11, R22.reuse ;  /* 0x0000000b030b7223 */ /* 0x140fe20000000016 */
[----:B------:R-:W-:Y:S01]  /*0980*/  FFMA R27, R3, R27, R22 ;  /* 0x0000001b031b7223 */ /* 0x000fe20000000016 */
[C---:B------:R-:W-:Y:S01]  /*0990*/  FADD R19, -R2.reuse, R13 ;  /* 0x0000000d02137221 */ /* 0x040fe20000000100 */
[C---:B------:R-:W-:Y:S01]  /*09a0*/  FADD R3, -R2.reuse, R12 ;  /* 0x0000000c02037221 */ /* 0x040fe20000000100 */
[C---:B-1----:R-:W-:Y:S01]  /*09b0*/  FADD R29, -R2.reuse, R14 ;  /* 0x0000000e021d7221 */ /* 0x042fe20000000100 */
[----:B------:R-:W-:Y:S01]  /*09c0*/  FADD R2, -R2, R15 ;  /* 0x0000000f02027221 */ /* 0x000fe20000000100 */
[C---:B------:R-:W-:Y:S01]  /*09d0*/  FMUL R19, R0.reuse, R19 ;  /* 0x0000001300137220 */ /* 0x040fe20000400000 */
[C---:B------:R-:W-:Y:S01]  /*09e0*/  FMUL R18, R0.reuse, R3 ;  /* 0x0000000300127220 */ /* 0x040fe20000400000 */
[C---:B------:R-:W-:Y:S01]  /*09f0*/  FMUL R24, R0.reuse, R29 ;  /* 0x0000001d00187220 */ /* 0x040fe20000400000 */
[----:B------:R-:W-:Y:S01]  /*0a00*/  FMUL R2, R0, R2 ;  /* 0x0000000200027220 */ /* 0x000fe20000400000 */
[C-C-:B------:R-:W-:Y:S01]  /*0a10*/  FFMA R22, R20.reuse, R19, R23.reuse ;  /* 0x0000001314167223 */ /* 0x140fe20000000017 */
[C-C-:B------:R-:W-:Y:S01]  /*0a20*/  FFMA R0, R20.reuse, R18, R23.reuse ;  /* 0x0000001214007223 */ /* 0x140fe20000000017 */
[C-C-:B------:R-:W-:Y:S01]  /*0a30*/  FFMA R24, R20.reuse, R24, R23.reuse ;  /* 0x0000001814187223 */ /* 0x140fe20000000017 */
[----:B------:R-:W-:Y:S01]  /*0a40*/  FFMA R20, R20, R2, R23 ;  /* 0x0000000214147223 */ /* 0x000fe20000000017 */
[----:B------:R-:W-:-:S02]  /*0a50*/  FSETP.GEU.AND P6, PT, R27, RZ, PT ;  /* 0x000000ff1b00720b */ /* 0x000fc40003fce000 */
[----:B------:R-:W-:Y:S02]  /*0a60*/  FSETP.GEU.AND P0, PT, R11, RZ, PT ;  /* 0x000000ff0b00720b */ /* 0x000fe40003f0e000 */
[----:B------:R-:W-:Y:S02]  /*0a70*/  FSETP.GEU.AND P1, PT, R10, RZ, PT ;  /* 0x000000ff0a00720b */ /* 0x000fe40003f2e000 */
[----:B------:R-:W-:Y:S02]  /*0a80*/  SEL R19, R27, RZ, P6 ;  /* 0x000000ff1b137207 */ /* 0x000fe40003000000 */
[----:B------:R-:W-:Y:S02]  /*0a90*/  FSETP.GEU.AND P2, PT, R21, RZ, PT ;  /* 0x000000ff1500720b */ /* 0x000fe40003f4e000 */
[----:B------:R-:W-:Y:S02]  /*0aa0*/  FSETP.GEU.AND P3, PT, R20, RZ, PT ;  /* 0x000000ff1400720b */ /* 0x000fe40003f6e000 */
[----:B------:R-:W-:-:S02]  /*0ab0*/  FSETP.GEU.AND P4, PT, R24, RZ, PT ;  /* 0x000000ff1800720b */ /* 0x000fc40003f8e000 */
[----:B------:R-:W-:Y:S02]  /*0ac0*/  FSETP.GEU.AND P5, PT, R22, RZ, PT ;  /* 0x000000ff1600720b */ /* 0x000fe40003fae000 */
[----:B------:R-:W-:Y:S01]  /*0ad0*/  FSETP.GEU.AND P6, PT, R0, RZ, PT ;  /* 0x000000ff0000720b */ /* 0x000fe20003fce000 */
[----:B--2---:R-:W-:Y:S01]  /*0ae0*/  IMAD.WIDE R2, R25, 0x4, R16 ;  /* 0x0000000419027825 */ /* 0x004fe200078e0210 */
[----:B------:R-:W-:Y:S02]  /*0af0*/  SEL R18, R11, RZ, P0 ;  /* 0x000000ff0b127207 */ /* 0x000fe40000000000 */
[----:B------:R-:W-:Y:S01]  /*0b00*/  SEL R17, R10, RZ, P1 ;  /* 0x000000ff0a117207 */ /* 0x000fe20000800000 */
[----:B0-----:R-:W-:Y:S01]  /*0b10*/  IMAD.WIDE R28, R25, 0x4, R8 ;  /* 0x00000004191c7825 */ /* 0x001fe200078e0208 */
[----:B------:R-:W-:Y:S02]  /*0b20*/  SEL R16, R21, RZ, P2 ;  /* 0x000000ff15107207 */ /* 0x000fe40001000000 */
[----:B------:R-:W-:-:S02]  /*0b30*/  SEL R11, R20, RZ, P3 ;  /* 0x000000ff140b7207 */ /* 0x000fc40001800000 */
[----:B------:R-:W-:Y:S02]  /*0b40*/  SEL R10, R24, RZ, P4 ;  /* 0x000000ff180a7207 */ /* 0x000fe40002000000 */
[----:B------:R-:W-:Y:S02]  /*0b50*/  SEL R9, R22, RZ, P5 ;  /* 0x000000ff16097207 */ /* 0x000fe40002800000 */
[----:B------:R-:W-:Y:S01]  /*0b60*/  SEL R8, R0, RZ, P6 ;  /* 0x000000ff00087207 */ /* 0x000fe20003000000 */
[----:B------:R-:W-:Y:S04]  /*0b70*/  STG.E.128 desc[UR4][R2.64], R4 ;  /* 0x0000000402007986 */ /* 0x000fe8000c101d04 */
[----:B------:R-:W-:Y:S04]  /*0b80*/  STG.E.128 desc[UR4][R2.64+0x800], R12 ;  /* 0x0008000c02007986 */ /* 0x000fe8000c101d04 */
[----:B------:R-:W-:Y:S04]  /*0b90*/  STG.E.128 desc[UR4][R28.64], R16 ;  /* 0x000000101c007986 */ /* 0x000fe8000c101d04 */
[----:B------:R-:W-:Y:S01]  /*0ba0*/  STG.E.128 desc[UR4][R28.64+0x800], R8 ;  /* 0x000800081c007986 */ /* 0x000fe2000c101d04 */
[----:B------:R-:W-:Y:S05]  /*0bb0*/  EXIT ;  /* 0x000000000000794d */ /* 0x000fea0003800000 */
.L_x_0:
[----:B------:R-:W-:-:S00]  /*0bc0*/  BRA `(.L_x_0) ;  /* 0xfffffffc00fc7947 */ /* 0x000fc0000383ffff */
[----:B------:R-:W-:-:S00]  /*0bd0*/  NOP ;  /* 0x0000000000007918 */ /* 0x000fc00000000000 */
        /* <DEDUP_REMOVED lines=10> */
.L_x_1:


//--------------------- .nv.global.init           --------------------------
	.section	.nv.global.init,"aw",@progbits
.nv.global.init:
	.type		_$_str,@object
	.size		_$_str,(_$_str_$_2 - _$_str)
_$_str:
        /*0000*/ 	.byte	0x5f, 0x5f, 0x43, 0x55, 0x44, 0x41, 0x5f, 0x46, 0x54, 0x5a, 0x00
	.type		_$_str_$_2,@object
	.size		_$_str_$_2,(.L_1 - _$_str_$_2)
_$_str_$_2:
        /*000b*/ 	.byte	0x5f, 0x5f, 0x43, 0x55, 0x44, 0x41, 0x5f, 0x50, 0x52, 0x45, 0x43, 0x5f, 0x53, 0x51, 0x52, 0x54
        /*001b*/ 	.byte	0x00
.L_1:


//--------------------- .nv.constant0.triton_poi_fused__native_batch_norm_legit_no_training_cat_relu_1 --------------------------
	.section	.nv.constant0.triton_poi_fused__native_batch_norm_legit_no_training_cat_relu_1,"a",@progbits
	.sectionflags	@""
	.align	4
.nv.constant0.triton_poi_fused__native_batch_norm_legit_no_training_cat_relu_1:
	.zero		596
